//
// Generated by NVIDIA NVVM Compiler
//
// Compiler Build ID: CL-36424714
// Cuda compilation tools, release 13.0, V13.0.88
// Based on NVVM 20.0.0
//

.version 9.0
.target sm_100
.address_size 64

	// .globl	_Z15transpose_naivePfPKf

.visible .entry _Z15transpose_naivePfPKf(
	.param .u64 .ptr .align 1 _Z15transpose_naivePfPKf_param_0,
	.param .u64 .ptr .align 1 _Z15transpose_naivePfPKf_param_1
)
{
	.reg .b32 	%r<13>;
	.reg .b32 	%f<2>;
	.reg .b64 	%rd<9>;

	ld.param.u64 	%rd1, [_Z15transpose_naivePfPKf_param_0];
	ld.param.u64 	%rd2, [_Z15transpose_naivePfPKf_param_1];
	cvta.to.global.u64 	%rd3, %rd1;
	cvta.to.global.u64 	%rd4, %rd2;
	mov.u32 	%r1, %ctaid.x;
	shl.b32 	%r2, %r1, 3;
	mov.u32 	%r3, %tid.x;
	add.s32 	%r4, %r2, %r3;
	mov.u32 	%r5, %ctaid.y;
	shl.b32 	%r6, %r5, 3;
	mov.u32 	%r7, %tid.y;
	add.s32 	%r8, %r6, %r7;
	shl.b32 	%r9, %r8, 13;
	add.s32 	%r10, %r9, %r4;
	mul.wide.s32 	%rd5, %r10, 4;
	add.s64 	%rd6, %rd4, %rd5;
	ld.global.f32 	%f1, [%rd6];
	shl.b32 	%r11, %r4, 13;
	add.s32 	%r12, %r11, %r8;
	mul.wide.s32 	%rd7, %r12, 4;
	add.s64 	%rd8, %rd3, %rd7;
	st.global.f32 	[%rd8], %f1;
	ret;

}


// ===== COMPILED SASS (sm_100) =====

	.target	sm_100

	.elftype	@"ET_EXEC"


//--------------------- .note.nv.tkinfo           --------------------------
	.section	.note.nv.tkinfo,"",@"SHT_NOTE"
	.sectionflags	@"SHF_NOTE_NV_TKINFO"
	.tkinfo
        /*0018*/ 	.word	0x00000002
        /*0030*/ 	.string	""
        /*0030*/ 	.string	"ptxas"
        /*0030*/ 	.string	"Cuda compilation tools, release 13.0, V13.0.88"
        /*0030*/ 	.string	"Build cuda_13.0.r13.0/compiler.36424714_0"
        /*0030*/ 	.string	"-arch sm_100 -m 64 "



//--------------------- .note.nv.cuinfo           --------------------------
	.section	.note.nv.cuinfo,"",@"SHT_NOTE"
	.sectionflags	@"SHF_NOTE_NV_CUINFO"
        /*0018*/ 	.short	0x0002
        /*001a*/ 	.short	0x0064
        /*001c*/ 	.short	0x0082
	.zero		2


//--------------------- .nv.info                  --------------------------
	.section	.nv.info,"",@"SHT_CUDA_INFO"
	.align	4


	//----- nvinfo : EIATTR_REGCOUNT
	.align		4
        /*0000*/ 	.byte	0x04, 0x2f
        /*0002*/ 	.short	(.L_1 - .L_0)
	.align		4
.L_0:
        /*0004*/ 	.word	index@(_Z15transpose_naivePfPKf)
        /*0008*/ 	.word	0x0000000a


	//----- nvinfo : EIATTR_FRAME_SIZE
	.align		4
.L_1:
        /*000c*/ 	.byte	0x04, 0x11
        /*000e*/ 	.short	(.L_3 - .L_2)
	.align		4
.L_2:
        /*0010*/ 	.word	index@(_Z15transpose_naivePfPKf)
        /*0014*/ 	.word	0x00000000


	//----- nvinfo : EIATTR_MIN_STACK_SIZE
	.align		4
.L_3:
        /*0018*/ 	.byte	0x04, 0x12
        /*001a*/ 	.short	(.L_5 - .L_4)
	.align		4
.L_4:
        /*001c*/ 	.word	index@(_Z15transpose_naivePfPKf)
        /*0020*/ 	.word	0x00000000
.L_5:


//--------------------- .nv.compat                --------------------------
	.section	.nv.compat,"",@"SHT_CUDA_COMPAT_INFO"
	.align	4
        /*0000*/ 	.byte	0x02, 0x09, 0x00, 0x00, 0x02, 0x02, 0x01, 0x00, 0x02, 0x05, 0x05, 0x00, 0x03, 0x07, 0x01, 0x01
        /*0010*/ 	.byte	0x02, 0x03, 0x00, 0x00, 0x02, 0x06, 0x01, 0x00, 0x04, 0x0b, 0x08, 0x00, 0x09, 0x00, 0x00, 0x00
        /*0020*/ 	.byte	0x00, 0x00, 0x00, 0x00


//--------------------- .nv.info._Z15transpose_naivePfPKf --------------------------
	.section	.nv.info._Z15transpose_naivePfPKf,"",@"SHT_CUDA_INFO"
	.sectionflags	@""
	.align	4


	//----- nvinfo : EIATTR_CUDA_API_VERSION
	.align		4
        /*0000*/ 	.byte	0x04, 0x37
        /*0002*/ 	.short	(.L_7 - .L_6)
.L_6:
        /*0004*/ 	.word	0x00000082


	//----- nvinfo : EIATTR_KPARAM_INFO
	.align		4
.L_7:
        /*0008*/ 	.byte	0x04, 0x17
        /*000a*/ 	.short	(.L_9 - .L_8)
.L_8:
        /*000c*/ 	.word	0x00000000
        /*0010*/ 	.short	0x0001
        /*0012*/ 	.short	0x0008
        /*0014*/ 	.byte	0x00, 0xf5, 0x21, 0x00


	//----- nvinfo : EIATTR_KPARAM_INFO
	.align		4
.L_9:
        /*0018*/ 	.byte	0x04, 0x17
        /*001a*/ 	.short	(.L_11 - .L_10)
.L_10:
        /*001c*/ 	.word	0x00000000
        /*0020*/ 	.short	0x0000
        /*0022*/ 	.short	0x0000
        /*0024*/ 	.byte	0x00, 0xf5, 0x21, 0x00


	//----- nvinfo : EIATTR_SPARSE_MMA_MASK
	.align		4
.L_11:
        /*0028*/ 	.byte	0x03, 0x50
        /*002a*/ 	.short	0x0000


	//----- nvinfo : EIATTR_MAXREG_COUNT
	.align		4
        /*002c*/ 	.byte	0x03, 0x1b
        /*002e*/ 	.short	0x00ff


	//----- nvinfo : EIATTR_MERCURY_ISA_VERSION
	.align		4
        /*0030*/ 	.byte	0x03, 0x5f
        /*0032*/ 	.short	0x0101


	//----- nvinfo : EIATTR_VRC_CTA_INIT_COUNT
	.align		4
        /*0034*/ 	.byte	0x02, 0x4a
	.zero		1
	.zero		1


	//----- nvinfo : EIATTR_EXIT_INSTR_OFFSETS
	.align		4
        /*0038*/ 	.byte	0x04, 0x1c
        /*003a*/ 	.short	(.L_13 - .L_12)


	//   ....[0]....
.L_12:
        /*003c*/ 	.word	0x00000100


	//----- nvinfo : EIATTR_CBANK_PARAM_SIZE
	.align		4
.L_13:
        /*0040*/ 	.byte	0x03, 0x19
        /*0042*/ 	.short	0x0010


	//----- nvinfo : EIATTR_PARAM_CBANK
	.align		4
        /*0044*/ 	.byte	0x04, 0x0a
        /*0046*/ 	.short	(.L_15 - .L_14)
	.align		4
.L_14:
        /*0048*/ 	.word	index@(.nv.constant0._Z15transpose_naivePfPKf)
        /*004c*/ 	.short	0x0380
        /*004e*/ 	.short	0x0010


	//----- nvinfo : EIATTR_SW_WAR
	.align		4
.L_15:
        /*0050*/ 	.byte	0x04, 0x36
        /*0052*/ 	.short	(.L_17 - .L_16)
.L_16:
        /*0054*/ 	.word	0x00000008
.L_17:


//--------------------- .nv.callgraph             --------------------------
	.section	.nv.callgraph,"",@"SHT_CUDA_CALLGRAPH"
	.align	4
	.sectionentsize	8
	.align		4
        /*0000*/ 	.word	0x00000000
	.align		4
        /*0004*/ 	.word	0xffffffff
	.align		4
        /*0008*/ 	.word	0x00000000
	.align		4
        /*000c*/ 	.word	0xfffffffe
	.align		4
        /*0010*/ 	.word	0x00000000
	.align		4
        /*0014*/ 	.word	0xfffffffd
	.align		4
        /*0018*/ 	.word	0x00000000
	.align		4
        /*001c*/ 	.word	0xfffffffc


//--------------------- .text._Z15transpose_naivePfPKf --------------------------
	.section	.text._Z15transpose_naivePfPKf,"ax",@progbits
	.align	128
        .global         _Z15transpose_naivePfPKf
        .type           _Z15transpose_naivePfPKf,@function
        .size           _Z15transpose_naivePfPKf,(.L_x_1 - _Z15transpose_naivePfPKf)
        .other          _Z15transpose_naivePfPKf,@"STO_CUDA_ENTRY STV_DEFAULT"
_Z15transpose_naivePfPKf:
.text._Z15transpose_naivePfPKf:
[----:B------:R-:W-:Y:S01]  /*0000*/  LDC R1, c[0x0][0x37c] ;  /* 0x0000df00ff017b82 */ /* 0x000fe20000000800 */
[----:B------:R-:W0:Y:S07]  /*0010*/  S2R R0, SR_CTAID.X ;  /* 0x0000000000007919 */ /* 0x000e2e0000002500 */
[----:B------:R-:W1:Y:S01]  /*0020*/  LDC.64 R2, c[0x0][0x388] ;  /* 0x0000e200ff027b82 */ /* 0x000e620000000a00 */
[----:B------:R-:W2:Y:S01]  /*0030*/  LDCU.64 UR4, c[0x0][0x358] ;  /* 0x00006b00ff0477ac */ /* 0x000ea20008000a00 */
[----:B------:R-:W0:Y:S01]  /*0040*/  S2R R5, SR_TID.X ;  /* 0x0000000000057919 */ /* 0x000e220000002100 */
[----:B------:R-:W3:Y:S01]  /*0050*/  S2R R7, SR_CTAID.Y ;  /* 0x0000000000077919 */ /* 0x000ee20000002600 */
[----:B------:R-:W3:Y:S01]  /*0060*/  S2R R4, SR_TID.Y ;  /* 0x0000000000047919 */ /* 0x000ee20000002200 */
[----:B0-----:R-:W-:-:S02]  /*0070*/  LEA R0, R0, R5, 0x3 ;  /* 0x0000000500007211 */ /* 0x001fc400078e18ff */
[----:B---3--:R-:W-:-:S04]  /*0080*/  LEA R7, R7, R4, 0x3 ;  /* 0x0000000407077211 */ /* 0x008fc800078e18ff */
[----:B------:R-:W-:-:S05]  /*0090*/  LEA R5, R7, R0, 0xd ;  /* 0x0000000007057211 */ /* 0x000fca00078e68ff */
[----:B-1----:R-:W-:Y:S02]  /*00a0*/  IMAD.WIDE R2, R5, 0x4, R2 ;  /* 0x0000000405027825 */ /* 0x002fe400078e0202 */
[----:B------:R-:W0:Y:S04]  /*00b0*/  LDC.64 R4, c[0x0][0x380] ;  /* 0x0000e000ff047b82 */ /* 0x000e280000000a00 */
[----:B--2---:R-:W2:Y:S01]  /*00c0*/  LDG.E R3, desc[UR4][R2.64] ;  /* 0x0000000402037981 */ /* 0x004ea2000c1e1900 */
[----:B------:R-:W-:-:S05]  /*00d0*/  LEA R7, R0, R7, 0xd ;  /* 0x0000000700077211 */ /* 0x000fca00078e68ff */
[----:B0-----:R-:W-:-:S05]  /*00e0*/  IMAD.WIDE R4, R7, 0x4, R4 ;  /* 0x0000000407047825 */ /* 0x001fca00078e0204 */
[----:B--2---:R-:W-:Y:S01]  /*00f0*/  STG.E desc[UR4][R4.64], R3 ;  /* 0x0000000304007986 */ /* 0x004fe2000c101904 */
[----:B------:R-:W-:Y:S05]  /*0100*/  EXIT ;  /* 0x000000000000794d */ /* 0x000fea0003800000 */
.L_x_0:
[----:B------:R-:W-:-:S00]  /*0110*/  BRA `(.L_x_0) ;  /* 0xfffffffc00fc7947 */ /* 0x000fc0000383ffff */
[----:B------:R-:W-:-:S00]  /*0120*/  NOP ;  /* 0x0000000000007918 */ /* 0x000fc00000000000 */
        /* <DEDUP_REMOVED lines=13> */
.L_x_1:


//--------------------- .nv.shared.reserved.0     --------------------------
	.section	.nv.shared.reserved.0,"aw",@nobits
	.weak		__nv_reservedSMEM_offset_0_alias
	.size		__nv_reservedSMEM_offset_0_alias, 0, 64
	.other		__nv_reservedSMEM_offset_0_alias,@"STO_CUDA_RESERVED_SHARED STV_DEFAULT"
__nv_reservedSMEM_offset_0_alias:
	.zero		0
	.zero		64


//--------------------- .nv.constant0._Z15transpose_naivePfPKf --------------------------
	.section	.nv.constant0._Z15transpose_naivePfPKf,"a",@progbits
	.sectionflags	@""
	.align	4
.nv.constant0._Z15transpose_naivePfPKf:
	.zero		912


//--------------------- SYMBOLS --------------------------

	.type		.nv.reservedSmem.offset0,@object
	.size		.nv.reservedSmem.offset0,0x4
